//
// Generated by NVIDIA NVVM Compiler
//
// Compiler Build ID: CL-36424714
// Cuda compilation tools, release 13.0, V13.0.88
// Based on NVVM 20.0.0
//

.version 9.0
.target sm_100
.address_size 64

	// .globl	_Z6prefixPKcPii
// _ZZ6prefixPKcPiiE3buf has been demoted

.visible .entry _Z6prefixPKcPii(
	.param .u64 .ptr .align 1 _Z6prefixPKcPii_param_0,
	.param .u64 .ptr .align 1 _Z6prefixPKcPii_param_1,
	.param .u32 _Z6prefixPKcPii_param_2
)
{
	.reg .pred 	%p<9>;
	.reg .b16 	%rs<2>;
	.reg .b32 	%r<24>;
	.reg .b64 	%rd<9>;
	// demoted variable
	.shared .align 4 .b8 _ZZ6prefixPKcPiiE3buf[2048];
	ld.param.u64 	%rd1, [_Z6prefixPKcPii_param_0];
	ld.param.u64 	%rd2, [_Z6prefixPKcPii_param_1];
	ld.param.u32 	%r9, [_Z6prefixPKcPii_param_2];
	mov.u32 	%r1, %tid.x;
	mov.u32 	%r10, %ctaid.x;
	mov.u32 	%r11, %ntid.x;
	mad.lo.s32 	%r2, %r10, %r11, %r1;
	setp.ge.s32 	%p1, %r2, %r9;
	@%p1 bra 	$L__BB0_5;
	cvta.to.global.u64 	%rd3, %rd1;
	cvt.s64.s32 	%rd4, %r2;
	add.s64 	%rd5, %rd3, %rd4;
	ld.global.u8 	%rs1, [%rd5];
	setp.eq.s16 	%p2, %rs1, 32;
	selp.b32 	%r12, %r1, -1, %p2;
	shl.b32 	%r13, %r1, 2;
	mov.u32 	%r14, _ZZ6prefixPKcPiiE3buf;
	add.s32 	%r3, %r14, %r13;
	st.shared.u32 	[%r3], %r12;
	bar.sync 	0;
	ld.shared.u32 	%r23, [%r3];
	setp.gt.s32 	%p3, %r23, -1;
	setp.eq.s32 	%p4, %r1, 0;
	or.pred  	%p5, %p3, %p4;
	@%p5 bra 	$L__BB0_4;
	mov.b32 	%r22, 0;
$L__BB0_3:
	add.s32 	%r6, %r22, 1;
	sub.s32 	%r17, %r1, %r22;
	shl.b32 	%r18, %r17, 2;
	add.s32 	%r20, %r14, %r18;
	ld.shared.u32 	%r23, [%r20+-4];
	st.shared.u32 	[%r3], %r23;
	setp.lt.s32 	%p6, %r23, 0;
	setp.gt.u32 	%p7, %r1, %r6;
	and.pred  	%p8, %p6, %p7;
	mov.u32 	%r22, %r6;
	@%p8 bra 	$L__BB0_3;
$L__BB0_4:
	sub.s32 	%r21, %r1, %r23;
	cvta.to.global.u64 	%rd6, %rd2;
	mul.wide.s32 	%rd7, %r2, 4;
	add.s64 	%rd8, %rd6, %rd7;
	st.global.u32 	[%rd8], %r21;
$L__BB0_5:
	ret;

}
	// .globl	_Z7combinePii
.visible .entry _Z7combinePii(
	.param .u64 .ptr .align 1 _Z7combinePii_param_0,
	.param .u32 _Z7combinePii_param_1
)
{
	.reg .pred 	%p<5>;
	.reg .b32 	%r<12>;
	.reg .b64 	%rd<7>;

	ld.param.u64 	%rd3, [_Z7combinePii_param_0];
	ld.param.u32 	%r5, [_Z7combinePii_param_1];
	cvta.to.global.u64 	%rd1, %rd3;
	mov.u32 	%r6, %ctaid.x;
	mov.u32 	%r7, %ntid.x;
	mul.lo.s32 	%r1, %r6, %r7;
	mov.u32 	%r2, %tid.x;
	add.s32 	%r3, %r1, %r2;
	setp.ge.s32 	%p1, %r3, %r5;
	setp.eq.s32 	%p2, %r6, 0;
	or.pred  	%p3, %p2, %p1;
	@%p3 bra 	$L__BB1_3;
	mul.wide.s32 	%rd4, %r3, 4;
	add.s64 	%rd2, %rd1, %rd4;
	ld.global.u32 	%r4, [%rd2];
	add.s32 	%r8, %r2, 1;
	setp.ne.s32 	%p4, %r4, %r8;
	@%p4 bra 	$L__BB1_3;
	add.s32 	%r9, %r1, -1;
	mul.wide.u32 	%rd5, %r9, 4;
	add.s64 	%rd6, %rd1, %rd5;
	ld.global.u32 	%r10, [%rd6];
	add.s32 	%r11, %r4, %r10;
	st.global.u32 	[%rd2], %r11;
$L__BB1_3:
	ret;

}


// ===== COMPILED SASS (sm_100) =====

	.target	sm_100

	.elftype	@"ET_EXEC"


//--------------------- .note.nv.tkinfo           --------------------------
	.section	.note.nv.tkinfo,"",@"SHT_NOTE"
	.sectionflags	@"SHF_NOTE_NV_TKINFO"
	.tkinfo
        /*0018*/ 	.word	0x00000002
        /*0030*/ 	.string	""
        /*0030*/ 	.string	"ptxas"
        /*0030*/ 	.string	"Cuda compilation tools, release 13.0, V13.0.88"
        /*0030*/ 	.string	"Build cuda_13.0.r13.0/compiler.36424714_0"
        /*0030*/ 	.string	"-arch sm_100 -m 64 "



//--------------------- .note.nv.cuinfo           --------------------------
	.section	.note.nv.cuinfo,"",@"SHT_NOTE"
	.sectionflags	@"SHF_NOTE_NV_CUINFO"
        /*0018*/ 	.short	0x0002
        /*001a*/ 	.short	0x0064
        /*001c*/ 	.short	0x0082
	.zero		2


//--------------------- .nv.info                  --------------------------
	.section	.nv.info,"",@"SHT_CUDA_INFO"
	.align	4


	//----- nvinfo : EIATTR_REGCOUNT
	.align		4
        /*0000*/ 	.byte	0x04, 0x2f
        /*0002*/ 	.short	(.L_1 - .L_0)
	.align		4
.L_0:
        /*0004*/ 	.word	index@(_Z6prefixPKcPii)
        /*0008*/ 	.word	0x0000000e


	//----- nvinfo : EIATTR_FRAME_SIZE
	.align		4
.L_1:
        /*000c*/ 	.byte	0x04, 0x11
        /*000e*/ 	.short	(.L_3 - .L_2)
	.align		4
.L_2:
        /*0010*/ 	.word	index@(_Z6prefixPKcPii)
        /*0014*/ 	.word	0x00000000


	//----- nvinfo : EIATTR_REGCOUNT
	.align		4
.L_3:
        /*0018*/ 	.byte	0x04, 0x2f
        /*001a*/ 	.short	(.L_5 - .L_4)
	.align		4
.L_4:
        /*001c*/ 	.word	index@(_Z7combinePii)
        /*0020*/ 	.word	0x0000000a


	//----- nvinfo : EIATTR_FRAME_SIZE
	.align		4
.L_5:
        /*0024*/ 	.byte	0x04, 0x11
        /*0026*/ 	.short	(.L_7 - .L_6)
	.align		4
.L_6:
        /*0028*/ 	.word	index@(_Z7combinePii)
        /*002c*/ 	.word	0x00000000


	//----- nvinfo : EIATTR_MIN_STACK_SIZE
	.align		4
.L_7:
        /*0030*/ 	.byte	0x04, 0x12
        /*0032*/ 	.short	(.L_9 - .L_8)
	.align		4
.L_8:
        /*0034*/ 	.word	index@(_Z7combinePii)
        /*0038*/ 	.word	0x00000000


	//----- nvinfo : EIATTR_MIN_STACK_SIZE
	.align		4
.L_9:
        /*003c*/ 	.byte	0x04, 0x12
        /*003e*/ 	.short	(.L_11 - .L_10)
	.align		4
.L_10:
        /*0040*/ 	.word	index@(_Z6prefixPKcPii)
        /*0044*/ 	.word	0x00000000
.L_11:


//--------------------- .nv.compat                --------------------------
	.section	.nv.compat,"",@"SHT_CUDA_COMPAT_INFO"
	.align	4
        /*0000*/ 	.byte	0x02, 0x09, 0x00, 0x00, 0x02, 0x02, 0x01, 0x00, 0x02, 0x05, 0x05, 0x00, 0x03, 0x07, 0x01, 0x01
        /*0010*/ 	.byte	0x02, 0x03, 0x00, 0x00, 0x02, 0x06, 0x01, 0x00, 0x04, 0x0b, 0x08, 0x00, 0x09, 0x00, 0x00, 0x00
        /*0020*/ 	.byte	0x00, 0x00, 0x00, 0x00


//--------------------- .nv.info._Z7combinePii    --------------------------
	.section	.nv.info._Z7combinePii,"",@"SHT_CUDA_INFO"
	.sectionflags	@""
	.align	4


	//----- nvinfo : EIATTR_CUDA_API_VERSION
	.align		4
        /*0000*/ 	.byte	0x04, 0x37
        /*0002*/ 	.short	(.L_13 - .L_12)
.L_12:
        /*0004*/ 	.word	0x00000082


	//----- nvinfo : EIATTR_KPARAM_INFO
	.align		4
.L_13:
        /*0008*/ 	.byte	0x04, 0x17
        /*000a*/ 	.short	(.L_15 - .L_14)
.L_14:
        /*000c*/ 	.word	0x00000000
        /*0010*/ 	.short	0x0001
        /*0012*/ 	.short	0x0008
        /*0014*/ 	.byte	0x00, 0xf0, 0x11, 0x00


	//----- nvinfo : EIATTR_KPARAM_INFO
	.align		4
.L_15:
        /*0018*/ 	.byte	0x04, 0x17
        /*001a*/ 	.short	(.L_17 - .L_16)
.L_16:
        /*001c*/ 	.word	0x00000000
        /*0020*/ 	.short	0x0000
        /*0022*/ 	.short	0x0000
        /*0024*/ 	.byte	0x00, 0xf5, 0x21, 0x00


	//----- nvinfo : EIATTR_SPARSE_MMA_MASK
	.align		4
.L_17:
        /*0028*/ 	.byte	0x03, 0x50
        /*002a*/ 	.short	0x0000


	//----- nvinfo : EIATTR_MAXREG_COUNT
	.align		4
        /*002c*/ 	.byte	0x03, 0x1b
        /*002e*/ 	.short	0x00ff


	//----- nvinfo : EIATTR_MERCURY_ISA_VERSION
	.align		4
        /*0030*/ 	.byte	0x03, 0x5f
        /*0032*/ 	.short	0x0101


	//----- nvinfo : EIATTR_VRC_CTA_INIT_COUNT
	.align		4
        /*0034*/ 	.byte	0x02, 0x4a
	.zero		1
	.zero		1


	//----- nvinfo : EIATTR_EXIT_INSTR_OFFSETS
	.align		4
        /*0038*/ 	.byte	0x04, 0x1c
        /*003a*/ 	.short	(.L_19 - .L_18)


	//   ....[0]....
.L_18:
        /*003c*/ 	.word	0x00000090


	//   ....[1]....
        /*0040*/ 	.word	0x00000100


	//   ....[2]....
        /*0044*/ 	.word	0x00000160


	//----- nvinfo : EIATTR_CBANK_PARAM_SIZE
	.align		4
.L_19:
        /*0048*/ 	.byte	0x03, 0x19
        /*004a*/ 	.short	0x000c


	//----- nvinfo : EIATTR_PARAM_CBANK
	.align		4
        /*004c*/ 	.byte	0x04, 0x0a
        /*004e*/ 	.short	(.L_21 - .L_20)
	.align		4
.L_20:
        /*0050*/ 	.word	index@(.nv.constant0._Z7combinePii)
        /*0054*/ 	.short	0x0380
        /*0056*/ 	.short	0x000c


	//----- nvinfo : EIATTR_SW_WAR
	.align		4
.L_21:
        /*0058*/ 	.byte	0x04, 0x36
        /*005a*/ 	.short	(.L_23 - .L_22)
.L_22:
        /*005c*/ 	.word	0x00000008
.L_23:


//--------------------- .nv.info._Z6prefixPKcPii  --------------------------
	.section	.nv.info._Z6prefixPKcPii,"",@"SHT_CUDA_INFO"
	.sectionflags	@""
	.align	4


	//----- nvinfo : EIATTR_CUDA_API_VERSION
	.align		4
        /*0000*/ 	.byte	0x04, 0x37
        /*0002*/ 	.short	(.L_25 - .L_24)
.L_24:
        /*0004*/ 	.word	0x00000082


	//----- nvinfo : EIATTR_KPARAM_INFO
	.align		4
.L_25:
        /*0008*/ 	.byte	0x04, 0x17
        /*000a*/ 	.short	(.L_27 - .L_26)
.L_26:
        /*000c*/ 	.word	0x00000000
        /*0010*/ 	.short	0x0002
        /*0012*/ 	.short	0x0010
        /*0014*/ 	.byte	0x00, 0xf0, 0x11, 0x00


	//----- nvinfo : EIATTR_KPARAM_INFO
	.align		4
.L_27:
        /*0018*/ 	.byte	0x04, 0x17
        /*001a*/ 	.short	(.L_29 - .L_28)
.L_28:
        /*001c*/ 	.word	0x00000000
        /*0020*/ 	.short	0x0001
        /*0022*/ 	.short	0x0008
        /*0024*/ 	.byte	0x00, 0xf5, 0x21, 0x00


	//----- nvinfo : EIATTR_KPARAM_INFO
	.align		4
.L_29:
        /*0028*/ 	.byte	0x04, 0x17
        /*002a*/ 	.short	(.L_31 - .L_30)
.L_30:
        /*002c*/ 	.word	0x00000000
        /*0030*/ 	.short	0x0000
        /*0032*/ 	.short	0x0000
        /*0034*/ 	.byte	0x00, 0xf5, 0x21, 0x00


	//----- nvinfo : EIATTR_SPARSE_MMA_MASK
	.align		4
.L_31:
        /*0038*/ 	.byte	0x03, 0x50
        /*003a*/ 	.short	0x0000


	//----- nvinfo : EIATTR_MAXREG_COUNT
	.align		4
        /*003c*/ 	.byte	0x03, 0x1b
        /*003e*/ 	.short	0x00ff


	//----- nvinfo : EIATTR_NUM_BARRIERS
	.align		4
        /*0040*/ 	.byte	0x02, 0x4c
        /*0042*/ 	.byte	0x01
	.zero		1


	//----- nvinfo : EIATTR_MERCURY_ISA_VERSION
	.align		4
        /*0044*/ 	.byte	0x03, 0x5f
        /*0046*/ 	.short	0x0101


	//----- nvinfo : EIATTR_VRC_CTA_INIT_COUNT
	.align		4
        /*0048*/ 	.byte	0x02, 0x4a
	.zero		1
	.zero		1


	//----- nvinfo : EIATTR_EXIT_INSTR_OFFSETS
	.align		4
        /*004c*/ 	.byte	0x04, 0x1c
        /*004e*/ 	.short	(.L_33 - .L_32)


	//   ....[0]....
.L_32:
        /*0050*/ 	.word	0x00000070


	//   ....[1]....
        /*0054*/ 	.word	0x00000290


	//----- nvinfo : EIATTR_CRS_STACK_SIZE
	.align		4
.L_33:
        /*0058*/ 	.byte	0x04, 0x1e
        /*005a*/ 	.short	(.L_35 - .L_34)
.L_34:
        /*005c*/ 	.word	0x00000000


	//----- nvinfo : EIATTR_CBANK_PARAM_SIZE
	.align		4
.L_35:
        /*0060*/ 	.byte	0x03, 0x19
        /*0062*/ 	.short	0x0014


	//----- nvinfo : EIATTR_PARAM_CBANK
	.align		4
        /*0064*/ 	.byte	0x04, 0x0a
        /*0066*/ 	.short	(.L_37 - .L_36)
	.align		4
.L_36:
        /*0068*/ 	.word	index@(.nv.constant0._Z6prefixPKcPii)
        /*006c*/ 	.short	0x0380
        /*006e*/ 	.short	0x0014


	//----- nvinfo : EIATTR_SW_WAR
	.align		4
.L_37:
        /*0070*/ 	.byte	0x04, 0x36
        /*0072*/ 	.short	(.L_39 - .L_38)
.L_38:
        /*0074*/ 	.word	0x00000008
.L_39:


//--------------------- .nv.callgraph             --------------------------
	.section	.nv.callgraph,"",@"SHT_CUDA_CALLGRAPH"
	.align	4
	.sectionentsize	8
	.align		4
        /*0000*/ 	.word	0x00000000
	.align		4
        /*0004*/ 	.word	0xffffffff
	.align		4
        /*0008*/ 	.word	0x00000000
	.align		4
        /*000c*/ 	.word	0xfffffffe
	.align		4
        /*0010*/ 	.word	0x00000000
	.align		4
        /*0014*/ 	.word	0xfffffffd
	.align		4
        /*0018*/ 	.word	0x00000000
	.align		4
        /*001c*/ 	.word	0xfffffffc


//--------------------- .text._Z7combinePii       --------------------------
	.section	.text._Z7combinePii,"ax",@progbits
	.align	128
        .global         _Z7combinePii
        .type           _Z7combinePii,@function
        .size           _Z7combinePii,(.L_x_5 - _Z7combinePii)
        .other          _Z7combinePii,@"STO_CUDA_ENTRY STV_DEFAULT"
_Z7combinePii:
.text._Z7combinePii:
[----:B------:R-:W-:Y:S01]  /*0000*/  LDC R1, c[0x0][0x37c] ;  /* 0x0000df00ff017b82 */ /* 0x000fe20000000800 */
[----:B------:R-:W0:Y:S07]  /*0010*/  S2R R7, SR_TID.X ;  /* 0x0000000000077919 */ /* 0x000e2e0000002100 */
[----:B------:R-:W1:Y:S01]  /*0020*/  S2UR UR4, SR_CTAID.X ;  /* 0x00000000000479c3 */ /* 0x000e620000002500 */
[----:B------:R-:W2:Y:S07]  /*0030*/  LDCU UR5, c[0x0][0x388] ;  /* 0x00007100ff0577ac */ /* 0x000eae0008000800 */
[----:B------:R-:W1:Y:S02]  /*0040*/  LDC R0, c[0x0][0x360] ;  /* 0x0000d800ff007b82 */ /* 0x000e640000000800 */
[----:B-1----:R-:W-:-:S04]  /*0050*/  IMAD R0, R0, UR4, RZ ;  /* 0x0000000400007c24 */ /* 0x002fc8000f8e02ff */
[----:B0-----:R-:W-:-:S05]  /*0060*/  IMAD.IADD R3, R0, 0x1, R7 ;  /* 0x0000000100037824 */ /* 0x001fca00078e0207 */
[----:B--2---:R-:W-:-:S04]  /*0070*/  ISETP.GE.AND P0, PT, R3, UR5, PT ;  /* 0x0000000503007c0c */ /* 0x004fc8000bf06270 */
[----:B------:R-:W-:-:S13]  /*0080*/  ISETP.EQ.OR P0, PT, RZ, UR4, P0 ;  /* 0x00000004ff007c0c */ /* 0x000fda0008702670 */
[----:B------:R-:W-:Y:S05]  /*0090*/  @P0 EXIT ;  /* 0x000000000000094d */ /* 0x000fea0003800000 */
[----:B------:R-:W0:Y:S01]  /*00a0*/  LDC.64 R4, c[0x0][0x380] ;  /* 0x0000e000ff047b82 */ /* 0x000e220000000a00 */
[----:B------:R-:W1:Y:S01]  /*00b0*/  LDCU.64 UR4, c[0x0][0x358] ;  /* 0x00006b00ff0477ac */ /* 0x000e620008000a00 */
[----:B0-----:R-:W-:-:S05]  /*00c0*/  IMAD.WIDE R2, R3, 0x4, R4 ;  /* 0x0000000403027825 */ /* 0x001fca00078e0204 */
[----:B-1----:R-:W2:Y:S01]  /*00d0*/  LDG.E R6, desc[UR4][R2.64] ;  /* 0x0000000402067981 */ /* 0x002ea2000c1e1900 */
[----:B------:R-:W-:-:S05]  /*00e0*/  VIADD R7, R7, 0x1 ;  /* 0x0000000107077836 */ /* 0x000fca0000000000 */
[----:B--2---:R-:W-:-:S13]  /*00f0*/  ISETP.NE.AND P0, PT, R6, R7, PT ;  /* 0x000000070600720c */ /* 0x004fda0003f05270 */
[----:B------:R-:W-:Y:S05]  /*0100*/  @P0 EXIT ;  /* 0x000000000000094d */ /* 0x000fea0003800000 */
[----:B------:R-:W-:-:S05]  /*0110*/  IADD3 R7, PT, PT, R0, -0x1, RZ ;  /* 0xffffffff00077810 */ /* 0x000fca0007ffe0ff */
[----:B------:R-:W-:-:S06]  /*0120*/  IMAD.WIDE.U32 R4, R7, 0x4, R4 ;  /* 0x0000000407047825 */ /* 0x000fcc00078e0004 */
[----:B------:R-:W2:Y:S02]  /*0130*/  LDG.E R5, desc[UR4][R4.64] ;  /* 0x0000000404057981 */ /* 0x000ea4000c1e1900 */
[----:B--2---:R-:W-:-:S05]  /*0140*/  IADD3 R7, PT, PT, R6, R5, RZ ;  /* 0x0000000506077210 */ /* 0x004fca0007ffe0ff */
[----:B------:R-:W-:Y:S01]  /*0150*/  STG.E desc[UR4][R2.64], R7 ;  /* 0x0000000702007986 */ /* 0x000fe2000c101904 */
[----:B------:R-:W-:Y:S05]  /*0160*/  EXIT ;  /* 0x000000000000794d */ /* 0x000fea0003800000 */
.L_x_0:
[----:B------:R-:W-:-:S00]  /*0170*/  BRA `(.L_x_0) ;  /* 0xfffffffc00fc7947 */ /* 0x000fc0000383ffff */
[----:B------:R-:W-:-:S00]  /*0180*/  NOP ;  /* 0x0000000000007918 */ /* 0x000fc00000000000 */
[----:B------:R-:W-:-:S00]  /*0190*/  NOP ;  /* 0x0000000000007918 */ /* 0x000fc00000000000 */
[----:B------:R-:W-:-:S00]  /*01a0*/  NOP ;  /* 0x0000000000007918 */ /* 0x000fc00000000000 */
[----:B------:R-:W-:-:S00]  /*01b0*/  NOP ;  /* 0x0000000000007918 */ /* 0x000fc00000000000 */
[----:B------:R-:W-:-:S00]  /*01c0*/  NOP ;  /* 0x0000000000007918 */ /* 0x000fc00000000000 */
[----:B------:R-:W-:-:S00]  /*01d0*/  NOP ;  /* 0x0000000000007918 */ /* 0x000fc00000000000 */
[----:B------:R-:W-:-:S00]  /*01e0*/  NOP ;  /* 0x0000000000007918 */ /* 0x000fc00000000000 */
[----:B------:R-:W-:-:S00]  /*01f0*/  NOP ;  /* 0x0000000000007918 */ /* 0x000fc00000000000 */
.L_x_5:


//--------------------- .text._Z6prefixPKcPii     --------------------------
	.section	.text._Z6prefixPKcPii,"ax",@progbits
	.align	128
        .global         _Z6prefixPKcPii
        .type           _Z6prefixPKcPii,@function
        .size           _Z6prefixPKcPii,(.L_x_6 - _Z6prefixPKcPii)
        .other          _Z6prefixPKcPii,@"STO_CUDA_ENTRY STV_DEFAULT"
_Z6prefixPKcPii:
.text._Z6prefixPKcPii:
[----:B------:R-:W-:Y:S01]  /*0000*/  LDC R1, c[0x0][0x37c] ;  /* 0x0000df00ff017b82 */ /* 0x000fe20000000800 */
[----:B------:R-:W0:Y:S07]  /*0010*/  S2R R11, SR_TID.X ;  /* 0x00000000000b7919 */ /* 0x000e2e0000002100 */
[----:B------:R-:W0:Y:S01]  /*0020*/  S2UR UR4, SR_CTAID.X ;  /* 0x00000000000479c3 */ /* 0x000e220000002500 */
[----:B------:R-:W1:Y:S07]  /*0030*/  LDCU UR5, c[0x0][0x390] ;  /* 0x00007200ff0577ac */ /* 0x000e6e0008000800 */
[----:B------:R-:W0:Y:S02]  /*0040*/  LDC R0, c[0x0][0x360] ;  /* 0x0000d800ff007b82 */ /* 0x000e240000000800 */
[----:B0-----:R-:W-:-:S05]  /*0050*/  IMAD R7, R0, UR4, R11 ;  /* 0x0000000400077c24 */ /* 0x001fca000f8e020b */
[----:B-1----:R-:W-:-:S13]  /*0060*/  ISETP.GE.AND P0, PT, R7, UR5, PT ;  /* 0x0000000507007c0c */ /* 0x002fda000bf06270 */
[----:B------:R-:W-:Y:S05]  /*0070*/  @P0 EXIT ;  /* 0x000000000000094d */ /* 0x000fea0003800000 */
[----:B------:R-:W0:Y:S01]  /*0080*/  LDCU.64 UR4, c[0x0][0x380] ;  /* 0x00007000ff0477ac */ /* 0x000e220008000a00 */
[----:B------:R-:W1:Y:S01]  /*0090*/  LDC.64 R4, c[0x0][0x388] ;  /* 0x0000e200ff047b82 */ /* 0x000e620000000a00 */
[----:B------:R-:W2:Y:S01]  /*00a0*/  LDCU.64 UR6, c[0x0][0x358] ;  /* 0x00006b00ff0677ac */ /* 0x000ea20008000a00 */
[----:B0-----:R-:W-:-:S04]  /*00b0*/  IADD3 R2, P0, PT, R7, UR4, RZ ;  /* 0x0000000407027c10 */ /* 0x001fc8000ff1e0ff */
[----:B------:R-:W-:-:S05]  /*00c0*/  LEA.HI.X.SX32 R3, R7, UR5, 0x1, P0 ;  /* 0x0000000507037c11 */ /* 0x000fca00080f0eff */
[----:B--2---:R-:W2:Y:S01]  /*00d0*/  LDG.E.U8 R2, desc[UR6][R2.64] ;  /* 0x0000000602027981 */ /* 0x004ea2000c1e1100 */
[----:B------:R-:W0:Y:S01]  /*00e0*/  S2UR UR5, SR_CgaCtaId ;  /* 0x00000000000579c3 */ /* 0x000e220000008800 */
[----:B------:R-:W-:Y:S01]  /*00f0*/  UMOV UR4, 0x400 ;  /* 0x0000040000047882 */ /* 0x000fe20000000000 */
[----:B------:R-:W-:Y:S01]  /*0100*/  BSSY.RECONVERGENT B0, `(.L_x_1) ;  /* 0x0000016000007945 */ /* 0x000fe20003800200 */
[----:B0-----:R-:W-:-:S06]  /*0110*/  ULEA UR4, UR5, UR4, 0x18 ;  /* 0x0000000405047291 */ /* 0x001fcc000f8ec0ff */
[----:B------:R-:W-:Y:S02]  /*0120*/  LEA R9, R11, UR4, 0x2 ;  /* 0x000000040b097c11 */ /* 0x000fe4000f8e10ff */
[----:B--2---:R-:W-:Y:S01]  /*0130*/  ISETP.NE.AND P0, PT, R2, 0x20, PT ;  /* 0x000000200200780c */ /* 0x004fe20003f05270 */
[----:B-1----:R-:W-:-:S03]  /*0140*/  IMAD.WIDE R2, R7, 0x4, R4 ;  /* 0x0000000407027825 */ /* 0x002fc600078e0204 */
[C---:B------:R-:W-:Y:S02]  /*0150*/  SEL R0, R11.reuse, 0xffffffff, !P0 ;  /* 0xffffffff0b007807 */ /* 0x040fe40004000000 */
[----:B------:R-:W-:-:S03]  /*0160*/  ISETP.NE.AND P0, PT, R11, RZ, PT ;  /* 0x000000ff0b00720c */ /* 0x000fc60003f05270 */
[----:B------:R-:W-:Y:S01]  /*0170*/  STS [R9], R0 ;  /* 0x0000000009007388 */ /* 0x000fe20000000800 */
[----:B------:R-:W-:Y:S06]  /*0180*/  BAR.SYNC.DEFER_BLOCKING 0x0 ;  /* 0x0000000000007b1d */ /* 0x000fec0000010000 */
[----:B------:R-:W0:Y:S02]  /*0190*/  LDS R6, [R9] ;  /* 0x0000000009067984 */ /* 0x000e240000000800 */
[----:B0-----:R-:W-:-:S13]  /*01a0*/  ISETP.GT.OR P0, PT, R6, -0x1, !P0 ;  /* 0xffffffff0600780c */ /* 0x001fda0004704670 */
[----:B------:R-:W-:Y:S05]  /*01b0*/  @P0 BRA `(.L_x_2) ;  /* 0x0000000000280947 */ /* 0x000fea0003800000 */
[----:B------:R-:W-:-:S07]  /*01c0*/  IMAD.MOV.U32 R0, RZ, RZ, RZ ;  /* 0x000000ffff007224 */ /* 0x000fce00078e00ff */
.L_x_3:
[----:B------:R-:W-:Y:S02]  /*01d0*/  IMAD.IADD R4, R11, 0x1, -R0 ;  /* 0x000000010b047824 */ /* 0x000fe400078e0a00 */
[----:B------:R-:W-:-:S03]  /*01e0*/  VIADD R0, R0, 0x1 ;  /* 0x0000000100007836 */ /* 0x000fc60000000000 */
[----:B------:R-:W-:Y:S02]  /*01f0*/  LEA R4, R4, UR4, 0x2 ;  /* 0x0000000404047c11 */ /* 0x000fe4000f8e10ff */
[----:B------:R-:W-:-:S04]  /*0200*/  ISETP.GT.U32.AND P0, PT, R11, R0, PT ;  /* 0x000000000b00720c */ /* 0x000fc80003f04070 */
[----:B------:R-:W0:Y:S04]  /*0210*/  LDS R4, [R4+-0x4] ;  /* 0xfffffc0004047984 */ /* 0x000e280000000800 */
[----:B0-----:R0:W-:Y:S01]  /*0220*/  STS [R9], R4 ;  /* 0x0000000409007388 */ /* 0x0011e20000000800 */
[----:B------:R-:W-:Y:S01]  /*0230*/  ISETP.LT.AND P1, PT, R4, RZ, PT ;  /* 0x000000ff0400720c */ /* 0x000fe20003f21270 */
[----:B------:R-:W-:-:S12]  /*0240*/  IMAD.MOV.U32 R6, RZ, RZ, R4 ;  /* 0x000000ffff067224 */ /* 0x000fd800078e0004 */
[----:B0-----:R-:W-:Y:S05]  /*0250*/  @P0 BRA P1, `(.L_x_3) ;  /* 0xfffffffc00dc0947 */ /* 0x001fea000083ffff */
.L_x_2:
[----:B------:R-:W-:Y:S05]  /*0260*/  BSYNC.RECONVERGENT B0 ;  /* 0x0000000000007941 */ /* 0x000fea0003800200 */
.L_x_1:
[----:B------:R-:W-:-:S05]  /*0270*/  IMAD.IADD R5, R11, 0x1, -R6 ;  /* 0x000000010b057824 */ /* 0x000fca00078e0a06 */
[----:B------:R-:W-:Y:S01]  /*0280*/  STG.E desc[UR6][R2.64], R5 ;  /* 0x0000000502007986 */ /* 0x000fe2000c101906 */
[----:B------:R-:W-:Y:S05]  /*0290*/  EXIT ;  /* 0x000000000000794d */ /* 0x000fea0003800000 */
.L_x_4:
        /* <DEDUP_REMOVED lines=14> */
.L_x_6:


//--------------------- .nv.shared.reserved.0     --------------------------
	.section	.nv.shared.reserved.0,"aw",@nobits
	.weak		__nv_reservedSMEM_offset_0_alias
	.size		__nv_reservedSMEM_offset_0_alias, 0, 64
	.other		__nv_reservedSMEM_offset_0_alias,@"STO_CUDA_RESERVED_SHARED STV_DEFAULT"
__nv_reservedSMEM_offset_0_alias:
	.zero		0
	.zero		64


//--------------------- .nv.shared._Z6prefixPKcPii --------------------------
	.section	.nv.shared._Z6prefixPKcPii,"aw",@nobits
	.sectionflags	@""
	.align	4
.nv.shared._Z6prefixPKcPii:
	.zero		3072


//--------------------- .nv.constant0._Z7combinePii --------------------------
	.section	.nv.constant0._Z7combinePii,"a",@progbits
	.sectionflags	@""
	.align	4
.nv.constant0._Z7combinePii:
	.zero		908


//--------------------- .nv.constant0._Z6prefixPKcPii --------------------------
	.section	.nv.constant0._Z6prefixPKcPii,"a",@progbits
	.sectionflags	@""
	.align	4
.nv.constant0._Z6prefixPKcPii:
	.zero		916


//--------------------- SYMBOLS --------------------------

	.type		.nv.reservedSmem.offset0,@object
	.size		.nv.reservedSmem.offset0,0x4
	.type		.nv.reservedSmem.cap,@object
	.size		.nv.reservedSmem.cap,0x4
